//
// Generated by NVIDIA NVVM Compiler
//
// Compiler Build ID: CL-36424714
// Cuda compilation tools, release 13.0, V13.0.88
// Based on NVVM 20.0.0
//

.version 9.0
.target sm_100
.address_size 64

	// .globl	_Z17blockSumReductionPiS_i
.extern .shared .align 16 .b8 subArray[];

.visible .entry _Z17blockSumReductionPiS_i(
	.param .u64 .ptr .align 1 _Z17blockSumReductionPiS_i_param_0,
	.param .u64 .ptr .align 1 _Z17blockSumReductionPiS_i_param_1,
	.param .u32 _Z17blockSumReductionPiS_i_param_2
)
{
	.reg .pred 	%p<7>;
	.reg .b32 	%r<28>;
	.reg .b64 	%rd<9>;

	ld.param.u64 	%rd3, [_Z17blockSumReductionPiS_i_param_0];
	ld.param.u64 	%rd2, [_Z17blockSumReductionPiS_i_param_1];
	ld.param.u32 	%r10, [_Z17blockSumReductionPiS_i_param_2];
	cvta.to.global.u64 	%rd1, %rd3;
	mov.u32 	%r1, %tid.x;
	mov.u32 	%r12, %ctaid.x;
	mov.u32 	%r27, %ntid.x;
	mul.lo.s32 	%r13, %r27, %r12;
	shl.b32 	%r14, %r13, 1;
	add.s32 	%r3, %r14, %r1;
	shl.b32 	%r15, %r1, 2;
	mov.u32 	%r16, subArray;
	add.s32 	%r4, %r16, %r15;
	mov.b32 	%r26, 0;
	st.shared.u32 	[%r4], %r26;
	setp.ge.s32 	%p1, %r3, %r10;
	@%p1 bra 	$L__BB0_2;
	mul.wide.s32 	%rd4, %r3, 4;
	add.s64 	%rd5, %rd1, %rd4;
	ld.global.u32 	%r26, [%rd5];
	st.shared.u32 	[%r4], %r26;
$L__BB0_2:
	add.s32 	%r7, %r3, %r27;
	setp.ge.u32 	%p2, %r7, %r10;
	@%p2 bra 	$L__BB0_4;
	mul.wide.u32 	%rd6, %r7, 4;
	add.s64 	%rd7, %rd1, %rd6;
	ld.global.u32 	%r17, [%rd7];
	add.s32 	%r18, %r26, %r17;
	st.shared.u32 	[%r4], %r18;
$L__BB0_4:
	bar.sync 	0;
	setp.lt.u32 	%p3, %r27, 2;
	@%p3 bra 	$L__BB0_8;
$L__BB0_5:
	shr.u32 	%r9, %r27, 1;
	setp.ge.u32 	%p4, %r1, %r9;
	@%p4 bra 	$L__BB0_7;
	shl.b32 	%r19, %r9, 2;
	add.s32 	%r20, %r4, %r19;
	ld.shared.u32 	%r21, [%r20];
	ld.shared.u32 	%r22, [%r4];
	add.s32 	%r23, %r22, %r21;
	st.shared.u32 	[%r4], %r23;
$L__BB0_7:
	bar.sync 	0;
	setp.gt.u32 	%p5, %r27, 3;
	mov.u32 	%r27, %r9;
	@%p5 bra 	$L__BB0_5;
$L__BB0_8:
	setp.ne.s32 	%p6, %r1, 0;
	@%p6 bra 	$L__BB0_10;
	ld.shared.u32 	%r24, [subArray];
	cvta.to.global.u64 	%rd8, %rd2;
	atom.global.add.u32 	%r25, [%rd8], %r24;
$L__BB0_10:
	ret;

}


// ===== COMPILED SASS (sm_100) =====

	.target	sm_100

	.elftype	@"ET_EXEC"


//--------------------- .note.nv.tkinfo           --------------------------
	.section	.note.nv.tkinfo,"",@"SHT_NOTE"
	.sectionflags	@"SHF_NOTE_NV_TKINFO"
	.tkinfo
        /*0018*/ 	.word	0x00000002
        /*0030*/ 	.string	""
        /*0030*/ 	.string	"ptxas"
        /*0030*/ 	.string	"Cuda compilation tools, release 13.0, V13.0.88"
        /*0030*/ 	.string	"Build cuda_13.0.r13.0/compiler.36424714_0"
        /*0030*/ 	.string	"-arch sm_100 -m 64 "



//--------------------- .note.nv.cuinfo           --------------------------
	.section	.note.nv.cuinfo,"",@"SHT_NOTE"
	.sectionflags	@"SHF_NOTE_NV_CUINFO"
        /*0018*/ 	.short	0x0002
        /*001a*/ 	.short	0x0064
        /*001c*/ 	.short	0x0082
	.zero		2


//--------------------- .nv.info                  --------------------------
	.section	.nv.info,"",@"SHT_CUDA_INFO"
	.align	4


	//----- nvinfo : EIATTR_REGCOUNT
	.align		4
        /*0000*/ 	.byte	0x04, 0x2f
        /*0002*/ 	.short	(.L_1 - .L_0)
	.align		4
.L_0:
        /*0004*/ 	.word	index@(_Z17blockSumReductionPiS_i)
        /*0008*/ 	.word	0x00000010


	//----- nvinfo : EIATTR_FRAME_SIZE
	.align		4
.L_1:
        /*000c*/ 	.byte	0x04, 0x11
        /*000e*/ 	.short	(.L_3 - .L_2)
	.align		4
.L_2:
        /*0010*/ 	.word	index@(_Z17blockSumReductionPiS_i)
        /*0014*/ 	.word	0x00000000


	//----- nvinfo : EIATTR_MIN_STACK_SIZE
	.align		4
.L_3:
        /*0018*/ 	.byte	0x04, 0x12
        /*001a*/ 	.short	(.L_5 - .L_4)
	.align		4
.L_4:
        /*001c*/ 	.word	index@(_Z17blockSumReductionPiS_i)
        /*0020*/ 	.word	0x00000000
.L_5:


//--------------------- .nv.compat                --------------------------
	.section	.nv.compat,"",@"SHT_CUDA_COMPAT_INFO"
	.align	4
        /*0000*/ 	.byte	0x02, 0x09, 0x00, 0x00, 0x02, 0x02, 0x01, 0x00, 0x02, 0x05, 0x05, 0x00, 0x03, 0x07, 0x01, 0x01
        /*0010*/ 	.byte	0x02, 0x03, 0x00, 0x00, 0x02, 0x06, 0x01, 0x00, 0x04, 0x0b, 0x08, 0x00, 0x09, 0x00, 0x00, 0x00
        /*0020*/ 	.byte	0x00, 0x00, 0x00, 0x00


//--------------------- .nv.info._Z17blockSumReductionPiS_i --------------------------
	.section	.nv.info._Z17blockSumReductionPiS_i,"",@"SHT_CUDA_INFO"
	.sectionflags	@""
	.align	4


	//----- nvinfo : EIATTR_CUDA_API_VERSION
	.align		4
        /*0000*/ 	.byte	0x04, 0x37
        /*0002*/ 	.short	(.L_7 - .L_6)
.L_6:
        /*0004*/ 	.word	0x00000082


	//----- nvinfo : EIATTR_KPARAM_INFO
	.align		4
.L_7:
        /*0008*/ 	.byte	0x04, 0x17
        /*000a*/ 	.short	(.L_9 - .L_8)
.L_8:
        /*000c*/ 	.word	0x00000000
        /*0010*/ 	.short	0x0002
        /*0012*/ 	.short	0x0010
        /*0014*/ 	.byte	0x00, 0xf0, 0x11, 0x00


	//----- nvinfo : EIATTR_KPARAM_INFO
	.align		4
.L_9:
        /*0018*/ 	.byte	0x04, 0x17
        /*001a*/ 	.short	(.L_11 - .L_10)
.L_10:
        /*001c*/ 	.word	0x00000000
        /*0020*/ 	.short	0x0001
        /*0022*/ 	.short	0x0008
        /*0024*/ 	.byte	0x00, 0xf5, 0x21, 0x00


	//----- nvinfo : EIATTR_KPARAM_INFO
	.align		4
.L_11:
        /*0028*/ 	.byte	0x04, 0x17
        /*002a*/ 	.short	(.L_13 - .L_12)
.L_12:
        /*002c*/ 	.word	0x00000000
        /*0030*/ 	.short	0x0000
        /*0032*/ 	.short	0x0000
        /*0034*/ 	.byte	0x00, 0xf5, 0x21, 0x00


	//----- nvinfo : EIATTR_SPARSE_MMA_MASK
	.align		4
.L_13:
        /*0038*/ 	.byte	0x03, 0x50
        /*003a*/ 	.short	0x0000


	//----- nvinfo : EIATTR_MAXREG_COUNT
	.align		4
        /*003c*/ 	.byte	0x03, 0x1b
        /*003e*/ 	.short	0x00ff


	//----- nvinfo : EIATTR_NUM_BARRIERS
	.align		4
        /*0040*/ 	.byte	0x02, 0x4c
        /*0042*/ 	.byte	0x01
	.zero		1


	//----- nvinfo : EIATTR_MERCURY_ISA_VERSION
	.align		4
        /*0044*/ 	.byte	0x03, 0x5f
        /*0046*/ 	.short	0x0101


	//----- nvinfo : EIATTR_VRC_CTA_INIT_COUNT
	.align		4
        /*0048*/ 	.byte	0x02, 0x4a
	.zero		1
	.zero		1


	//----- nvinfo : EIATTR_EXIT_INSTR_OFFSETS
	.align		4
        /*004c*/ 	.byte	0x04, 0x1c
        /*004e*/ 	.short	(.L_15 - .L_14)


	//   ....[0]....
.L_14:
        /*0050*/ 	.word	0x000002a0


	//   ....[1]....
        /*0054*/ 	.word	0x00000310


	//----- nvinfo : EIATTR_CBANK_PARAM_SIZE
	.align		4
.L_15:
        /*0058*/ 	.byte	0x03, 0x19
        /*005a*/ 	.short	0x0014


	//----- nvinfo : EIATTR_PARAM_CBANK
	.align		4
        /*005c*/ 	.byte	0x04, 0x0a
        /*005e*/ 	.short	(.L_17 - .L_16)
	.align		4
.L_16:
        /*0060*/ 	.word	index@(.nv.constant0._Z17blockSumReductionPiS_i)
        /*0064*/ 	.short	0x0380
        /*0066*/ 	.short	0x0014


	//----- nvinfo : EIATTR_SW_WAR
	.align		4
.L_17:
        /*0068*/ 	.byte	0x04, 0x36
        /*006a*/ 	.short	(.L_19 - .L_18)
.L_18:
        /*006c*/ 	.word	0x00000008
.L_19:


//--------------------- .nv.callgraph             --------------------------
	.section	.nv.callgraph,"",@"SHT_CUDA_CALLGRAPH"
	.align	4
	.sectionentsize	8
	.align		4
        /*0000*/ 	.word	0x00000000
	.align		4
        /*0004*/ 	.word	0xffffffff
	.align		4
        /*0008*/ 	.word	0x00000000
	.align		4
        /*000c*/ 	.word	0xfffffffe
	.align		4
        /*0010*/ 	.word	0x00000000
	.align		4
        /*0014*/ 	.word	0xfffffffd
	.align		4
        /*0018*/ 	.word	0x00000000
	.align		4
        /*001c*/ 	.word	0xfffffffc


//--------------------- .text._Z17blockSumReductionPiS_i --------------------------
	.section	.text._Z17blockSumReductionPiS_i,"ax",@progbits
	.align	128
        .global         _Z17blockSumReductionPiS_i
        .type           _Z17blockSumReductionPiS_i,@function
        .size           _Z17blockSumReductionPiS_i,(.L_x_3 - _Z17blockSumReductionPiS_i)
        .other          _Z17blockSumReductionPiS_i,@"STO_CUDA_ENTRY STV_DEFAULT"
_Z17blockSumReductionPiS_i:
.text._Z17blockSumReductionPiS_i:
[----:B------:R-:W-:Y:S01]  /*0000*/  LDC R1, c[0x0][0x37c] ;  /* 0x0000df00ff017b82 */ /* 0x000fe20000000800 */
[----:B------:R-:W0:Y:S07]  /*0010*/  S2R R9, SR_TID.X ;  /* 0x0000000000097919 */ /* 0x000e2e0000002100 */
[----:B------:R-:W1:Y:S01]  /*0020*/  S2UR UR4, SR_CTAID.X ;  /* 0x00000000000479c3 */ /* 0x000e620000002500 */
[----:B------:R-:W2:Y:S01]  /*0030*/  LDCU UR5, c[0x0][0x390] ;  /* 0x00007200ff0577ac */ /* 0x000ea20008000800 */
[----:B------:R-:W-:Y:S01]  /*0040*/  IMAD.MOV.U32 R13, RZ, RZ, RZ ;  /* 0x000000ffff0d7224 */ /* 0x000fe200078e00ff */
[----:B------:R-:W3:Y:S05]  /*0050*/  LDCU.64 UR6, c[0x0][0x358] ;  /* 0x00006b00ff0677ac */ /* 0x000eea0008000a00 */
[----:B------:R-:W1:Y:S02]  /*0060*/  LDC R6, c[0x0][0x360] ;  /* 0x0000d800ff067b82 */ /* 0x000e640000000800 */
[----:B-1----:R-:W-:-:S04]  /*0070*/  IMAD R0, R6, UR4, RZ ;  /* 0x0000000406007c24 */ /* 0x002fc8000f8e02ff */
[----:B0-----:R-:W-:-:S04]  /*0080*/  IMAD R7, R0, 0x2, R9 ;  /* 0x0000000200077824 */ /* 0x001fc800078e0209 */
[C---:B------:R-:W-:Y:S01]  /*0090*/  IMAD.IADD R11, R7.reuse, 0x1, R6 ;  /* 0x00000001070b7824 */ /* 0x040fe200078e0206 */
[----:B--2---:R-:W-:-:S04]  /*00a0*/  ISETP.GE.AND P1, PT, R7, UR5, PT ;  /* 0x0000000507007c0c */ /* 0x004fc8000bf26270 */
[----:B------:R-:W-:-:S09]  /*00b0*/  ISETP.GE.U32.AND P0, PT, R11, UR5, PT ;  /* 0x000000050b007c0c */ /* 0x000fd2000bf06070 */
[----:B------:R-:W0:Y:S08]  /*00c0*/  @!P1 LDC.64 R2, c[0x0][0x380] ;  /* 0x0000e000ff029b82 */ /* 0x000e300000000a00 */
[----:B------:R-:W1:Y:S01]  /*00d0*/  @!P0 LDC.64 R4, c[0x0][0x380] ;  /* 0x0000e000ff048b82 */ /* 0x000e620000000a00 */
[----:B0-----:R-:W-:-:S05]  /*00e0*/  @!P1 IMAD.WIDE R2, R7, 0x4, R2 ;  /* 0x0000000407029825 */ /* 0x001fca00078e0202 */
[----:B---3--:R-:W2:Y:S01]  /*00f0*/  @!P1 LDG.E R13, desc[UR6][R2.64] ;  /* 0x00000006020d9981 */ /* 0x008ea2000c1e1900 */
[----:B-1----:R-:W-:-:S06]  /*0100*/  @!P0 IMAD.WIDE.U32 R4, R11, 0x4, R4 ;  /* 0x000000040b048825 */ /* 0x002fcc00078e0004 */
[----:B------:R-:W3:Y:S01]  /*0110*/  @!P0 LDG.E R4, desc[UR6][R4.64] ;  /* 0x0000000604048981 */ /* 0x000ee2000c1e1900 */
[----:B------:R-:W0:Y:S01]  /*0120*/  S2UR UR5, SR_CgaCtaId ;  /* 0x00000000000579c3 */ /* 0x000e220000008800 */
[----:B------:R-:W-:Y:S01]  /*0130*/  HFMA2 R7, -RZ, RZ, 0, 0 ;  /* 0x00000000ff077431 */ /* 0x000fe200000001ff */
[----:B------:R-:W-:Y:S01]  /*0140*/  UMOV UR4, 0x400 ;  /* 0x0000040000047882 */ /* 0x000fe20000000000 */
[----:B------:R-:W-:Y:S01]  /*0150*/  ISETP.GE.U32.AND P2, PT, R6, 0x2, PT ;  /* 0x000000020600780c */ /* 0x000fe20003f46070 */
[----:B0-----:R-:W-:-:S06]  /*0160*/  ULEA UR4, UR5, UR4, 0x18 ;  /* 0x0000000405047291 */ /* 0x001fcc000f8ec0ff */
[----:B------:R-:W-:Y:S01]  /*0170*/  LEA R0, R9, UR4, 0x2 ;  /* 0x0000000409007c11 */ /* 0x000fe2000f8e10ff */
[----:B--2---:R-:W-:-:S04]  /*0180*/  @!P1 IMAD.MOV.U32 R7, RZ, RZ, R13 ;  /* 0x000000ffff079224 */ /* 0x004fc800078e000d */
[----:B------:R0:W-:Y:S01]  /*0190*/  STS [R0], R13 ;  /* 0x0000000d00007388 */ /* 0x0001e20000000800 */
[----:B---3--:R-:W-:Y:S01]  /*01a0*/  @!P0 IMAD.IADD R7, R4, 0x1, R7 ;  /* 0x0000000104078824 */ /* 0x008fe200078e0207 */
[----:B------:R-:W-:-:S04]  /*01b0*/  ISETP.NE.AND P1, PT, R9, RZ, PT ;  /* 0x000000ff0900720c */ /* 0x000fc80003f25270 */
[----:B------:R0:W-:Y:S01]  /*01c0*/  @!P0 STS [R0], R7 ;  /* 0x0000000700008388 */ /* 0x0001e20000000800 */
[----:B------:R-:W-:Y:S06]  /*01d0*/  BAR.SYNC.DEFER_BLOCKING 0x0 ;  /* 0x0000000000007b1d */ /* 0x000fec0000010000 */
[----:B------:R-:W-:Y:S05]  /*01e0*/  @!P2 BRA `(.L_x_0) ;  /* 0x00000000002ca947 */ /* 0x000fea0003800000 */
.L_x_1:
[----:B------:R-:W-:-:S04]  /*01f0*/  SHF.R.U32.HI R4, RZ, 0x1, R6 ;  /* 0x00000001ff047819 */ /* 0x000fc80000011606 */
[----:B------:R-:W-:-:S13]  /*0200*/  ISETP.GE.U32.AND P0, PT, R9, R4, PT ;  /* 0x000000040900720c */ /* 0x000fda0003f06070 */
[----:B------:R-:W-:Y:S01]  /*0210*/  @!P0 LEA R2, R4, R0, 0x2 ;  /* 0x0000000004028211 */ /* 0x000fe200078e10ff */
[----:B------:R-:W-:Y:S05]  /*0220*/  @!P0 LDS R3, [R0] ;  /* 0x0000000000038984 */ /* 0x000fea0000000800 */
[----:B------:R-:W1:Y:S02]  /*0230*/  @!P0 LDS R2, [R2] ;  /* 0x0000000002028984 */ /* 0x000e640000000800 */
[----:B-1----:R-:W-:-:S05]  /*0240*/  @!P0 IMAD.IADD R3, R2, 0x1, R3 ;  /* 0x0000000102038824 */ /* 0x002fca00078e0203 */
[----:B------:R1:W-:Y:S01]  /*0250*/  @!P0 STS [R0], R3 ;  /* 0x0000000300008388 */ /* 0x0003e20000000800 */
[----:B------:R-:W-:Y:S01]  /*0260*/  BAR.SYNC.DEFER_BLOCKING 0x0 ;  /* 0x0000000000007b1d */ /* 0x000fe20000010000 */
[----:B------:R-:W-:Y:S02]  /*0270*/  ISETP.GT.U32.AND P0, PT, R6, 0x3, PT ;  /* 0x000000030600780c */ /* 0x000fe40003f04070 */
[----:B------:R-:W-:-:S11]  /*0280*/  MOV R6, R4 ;  /* 0x0000000400067202 */ /* 0x000fd60000000f00 */
[----:B-1----:R-:W-:Y:S05]  /*0290*/  @P0 BRA `(.L_x_1) ;  /* 0xfffffffc00d40947 */ /* 0x002fea000383ffff */
.L_x_0:
[----:B------:R-:W-:Y:S05]  /*02a0*/  @P1 EXIT ;  /* 0x000000000000194d */ /* 0x000fea0003800000 */
[----:B------:R-:W1:Y:S01]  /*02b0*/  S2UR UR5, SR_CgaCtaId ;  /* 0x00000000000579c3 */ /* 0x000e620000008800 */
[----:B------:R-:W-:-:S07]  /*02c0*/  UMOV UR4, 0x400 ;  /* 0x0000040000047882 */ /* 0x000fce0000000000 */
[----:B------:R-:W2:Y:S01]  /*02d0*/  LDC.64 R2, c[0x0][0x388] ;  /* 0x0000e200ff027b82 */ /* 0x000ea20000000a00 */
[----:B-1----:R-:W-:-:S09]  /*02e0*/  ULEA UR4, UR5, UR4, 0x18 ;  /* 0x0000000405047291 */ /* 0x002fd2000f8ec0ff */
[----:B------:R-:W2:Y:S04]  /*02f0*/  LDS R5, [UR4] ;  /* 0x00000004ff057984 */ /* 0x000ea80008000800 */
[----:B--2---:R-:W-:Y:S01]  /*0300*/  REDG.E.ADD.STRONG.GPU desc[UR6][R2.64], R5 ;  /* 0x000000050200798e */ /* 0x004fe2000c12e106 */
[----:B------:R-:W-:Y:S05]  /*0310*/  EXIT ;  /* 0x000000000000794d */ /* 0x000fea0003800000 */
.L_x_2:
[----:B------:R-:W-:-:S00]  /*0320*/  BRA `(.L_x_2) ;  /* 0xfffffffc00fc7947 */ /* 0x000fc0000383ffff */
[----:B------:R-:W-:-:S00]  /*0330*/  NOP ;  /* 0x0000000000007918 */ /* 0x000fc00000000000 */
        /* <DEDUP_REMOVED lines=12> */
.L_x_3:


//--------------------- .nv.shared._Z17blockSumReductionPiS_i --------------------------
	.section	.nv.shared._Z17blockSumReductionPiS_i,"aw",@nobits
	.sectionflags	@""
	.align	16
	.zero		1024


//--------------------- .nv.shared.reserved.0     --------------------------
	.section	.nv.shared.reserved.0,"aw",@nobits
	.weak		__nv_reservedSMEM_offset_0_alias
	.size		__nv_reservedSMEM_offset_0_alias, 0, 64
	.other		__nv_reservedSMEM_offset_0_alias,@"STO_CUDA_RESERVED_SHARED STV_DEFAULT"
__nv_reservedSMEM_offset_0_alias:
	.zero		0
	.zero		64


//--------------------- .nv.constant0._Z17blockSumReductionPiS_i --------------------------
	.section	.nv.constant0._Z17blockSumReductionPiS_i,"a",@progbits
	.sectionflags	@""
	.align	4
.nv.constant0._Z17blockSumReductionPiS_i:
	.zero		916


//--------------------- SYMBOLS --------------------------

	.type		.nv.reservedSmem.offset0,@object
	.size		.nv.reservedSmem.offset0,0x4
	.type		.nv.reservedSmem.cap,@object
	.size		.nv.reservedSmem.cap,0x4
